//
// Generated by NVIDIA NVVM Compiler
//
// Compiler Build ID: CL-36424714
// Cuda compilation tools, release 13.0, V13.0.88
// Based on NVVM 20.0.0
//

.version 9.0
.target sm_100
.address_size 64

	// .globl	_Z3eyePfi

.visible .entry _Z3eyePfi(
	.param .u64 .ptr .align 1 _Z3eyePfi_param_0,
	.param .u32 _Z3eyePfi_param_1
)
{
	.reg .pred 	%p<27>;
	.reg .b32 	%r<45>;
	.reg .b32 	%f<16>;
	.reg .b64 	%rd<38>;

	ld.param.u64 	%rd9, [_Z3eyePfi_param_0];
	ld.param.u32 	%r17, [_Z3eyePfi_param_1];
	cvta.to.global.u64 	%rd1, %rd9;
	mov.u32 	%r18, %ctaid.x;
	mov.u32 	%r19, %ntid.x;
	mov.u32 	%r20, %tid.x;
	mad.lo.s32 	%r1, %r18, %r19, %r20;
	setp.ge.s32 	%p1, %r1, %r17;
	setp.lt.s32 	%p2, %r17, 1;
	or.pred  	%p3, %p1, %p2;
	@%p3 bra 	$L__BB0_12;
	and.b32  	%r2, %r17, 7;
	setp.lt.u32 	%p4, %r17, 8;
	mov.b32 	%r43, 0;
	@%p4 bra 	$L__BB0_4;
	mul.wide.u32 	%rd10, %r17, 4;
	add.s64 	%rd2, %rd1, %rd10;
	mul.wide.u32 	%rd11, %r17, 8;
	add.s64 	%rd3, %rd1, %rd11;
	mul.wide.u32 	%rd12, %r17, 12;
	add.s64 	%rd4, %rd1, %rd12;
	mul.wide.u32 	%rd13, %r17, 16;
	add.s64 	%rd5, %rd1, %rd13;
	mul.wide.u32 	%rd14, %r17, 20;
	add.s64 	%rd6, %rd1, %rd14;
	mul.wide.u32 	%rd15, %r17, 24;
	add.s64 	%rd7, %rd1, %rd15;
	mul.wide.u32 	%rd16, %r17, 28;
	add.s64 	%rd8, %rd1, %rd16;
	neg.s32 	%r39, %r1;
	mov.b32 	%r41, 0;
	mov.u32 	%r40, %r1;
$L__BB0_3:
	.pragma "nounroll";
	mul.wide.s32 	%rd17, %r40, 4;
	add.s64 	%rd18, %rd2, %rd17;
	add.s64 	%rd19, %rd3, %rd17;
	add.s64 	%rd20, %rd4, %rd17;
	add.s64 	%rd21, %rd5, %rd17;
	add.s64 	%rd22, %rd6, %rd17;
	add.s64 	%rd23, %rd7, %rd17;
	add.s64 	%rd24, %rd8, %rd17;
	add.s64 	%rd25, %rd1, %rd17;
	setp.eq.s32 	%p5, %r39, 0;
	selp.f32 	%f1, 0f3F800000, 0f00000000, %p5;
	st.global.f32 	[%rd25], %f1;
	add.s32 	%r23, %r41, 1;
	setp.eq.s32 	%p6, %r23, %r1;
	selp.f32 	%f2, 0f3F800000, 0f00000000, %p6;
	st.global.f32 	[%rd18], %f2;
	add.s32 	%r24, %r41, 2;
	setp.eq.s32 	%p7, %r24, %r1;
	selp.f32 	%f3, 0f3F800000, 0f00000000, %p7;
	st.global.f32 	[%rd19], %f3;
	add.s32 	%r25, %r41, 3;
	setp.eq.s32 	%p8, %r25, %r1;
	selp.f32 	%f4, 0f3F800000, 0f00000000, %p8;
	st.global.f32 	[%rd20], %f4;
	add.s32 	%r26, %r41, 4;
	setp.eq.s32 	%p9, %r26, %r1;
	selp.f32 	%f5, 0f3F800000, 0f00000000, %p9;
	st.global.f32 	[%rd21], %f5;
	add.s32 	%r27, %r41, 5;
	setp.eq.s32 	%p10, %r27, %r1;
	selp.f32 	%f6, 0f3F800000, 0f00000000, %p10;
	st.global.f32 	[%rd22], %f6;
	add.s32 	%r28, %r41, 6;
	setp.eq.s32 	%p11, %r28, %r1;
	selp.f32 	%f7, 0f3F800000, 0f00000000, %p11;
	st.global.f32 	[%rd23], %f7;
	add.s32 	%r29, %r41, 7;
	setp.eq.s32 	%p12, %r29, %r1;
	selp.f32 	%f8, 0f3F800000, 0f00000000, %p12;
	st.global.f32 	[%rd24], %f8;
	add.s32 	%r41, %r41, 8;
	shl.b32 	%r30, %r17, 3;
	add.s32 	%r40, %r40, %r30;
	add.s32 	%r39, %r39, 8;
	and.b32  	%r43, %r17, 2147483640;
	setp.ne.s32 	%p13, %r41, %r43;
	@%p13 bra 	$L__BB0_3;
$L__BB0_4:
	setp.eq.s32 	%p14, %r2, 0;
	@%p14 bra 	$L__BB0_12;
	and.b32  	%r12, %r17, 3;
	setp.lt.u32 	%p15, %r2, 4;
	@%p15 bra 	$L__BB0_7;
	setp.eq.s32 	%p16, %r43, %r1;
	selp.f32 	%f9, 0f3F800000, 0f00000000, %p16;
	mad.lo.s32 	%r31, %r43, %r17, %r1;
	mul.wide.s32 	%rd26, %r31, 4;
	add.s64 	%rd27, %rd1, %rd26;
	st.global.f32 	[%rd27], %f9;
	add.s32 	%r32, %r43, 1;
	setp.eq.s32 	%p17, %r32, %r1;
	selp.f32 	%f10, 0f3F800000, 0f00000000, %p17;
	mul.wide.u32 	%rd28, %r17, 4;
	add.s64 	%rd29, %rd27, %rd28;
	st.global.f32 	[%rd29], %f10;
	add.s32 	%r33, %r43, 2;
	setp.eq.s32 	%p18, %r33, %r1;
	selp.f32 	%f11, 0f3F800000, 0f00000000, %p18;
	add.s64 	%rd30, %rd29, %rd28;
	st.global.f32 	[%rd30], %f11;
	add.s32 	%r34, %r43, 3;
	setp.eq.s32 	%p19, %r34, %r1;
	selp.f32 	%f12, 0f3F800000, 0f00000000, %p19;
	add.s64 	%rd31, %rd30, %rd28;
	st.global.f32 	[%rd31], %f12;
	add.s32 	%r43, %r43, 4;
$L__BB0_7:
	setp.eq.s32 	%p20, %r12, 0;
	@%p20 bra 	$L__BB0_12;
	setp.eq.s32 	%p21, %r12, 1;
	@%p21 bra 	$L__BB0_10;
	setp.eq.s32 	%p22, %r43, %r1;
	selp.f32 	%f13, 0f3F800000, 0f00000000, %p22;
	mad.lo.s32 	%r35, %r43, %r17, %r1;
	mul.wide.s32 	%rd32, %r35, 4;
	add.s64 	%rd33, %rd1, %rd32;
	st.global.f32 	[%rd33], %f13;
	add.s32 	%r36, %r43, 1;
	setp.eq.s32 	%p23, %r36, %r1;
	selp.f32 	%f14, 0f3F800000, 0f00000000, %p23;
	mul.wide.u32 	%rd34, %r17, 4;
	add.s64 	%rd35, %rd33, %rd34;
	st.global.f32 	[%rd35], %f14;
	add.s32 	%r43, %r43, 2;
$L__BB0_10:
	and.b32  	%r37, %r17, 1;
	setp.eq.b32 	%p24, %r37, 1;
	not.pred 	%p25, %p24;
	@%p25 bra 	$L__BB0_12;
	setp.eq.s32 	%p26, %r43, %r1;
	selp.f32 	%f15, 0f3F800000, 0f00000000, %p26;
	mad.lo.s32 	%r38, %r43, %r17, %r1;
	mul.wide.s32 	%rd36, %r38, 4;
	add.s64 	%rd37, %rd1, %rd36;
	st.global.f32 	[%rd37], %f15;
$L__BB0_12:
	ret;

}


// ===== COMPILED SASS (sm_100) =====

	.target	sm_100

	.elftype	@"ET_EXEC"


//--------------------- .note.nv.tkinfo           --------------------------
	.section	.note.nv.tkinfo,"",@"SHT_NOTE"
	.sectionflags	@"SHF_NOTE_NV_TKINFO"
	.tkinfo
        /*0018*/ 	.word	0x00000002
        /*0030*/ 	.string	""
        /*0030*/ 	.string	"ptxas"
        /*0030*/ 	.string	"Cuda compilation tools, release 13.0, V13.0.88"
        /*0030*/ 	.string	"Build cuda_13.0.r13.0/compiler.36424714_0"
        /*0030*/ 	.string	"-arch sm_100 -m 64 "



//--------------------- .note.nv.cuinfo           --------------------------
	.section	.note.nv.cuinfo,"",@"SHT_NOTE"
	.sectionflags	@"SHF_NOTE_NV_CUINFO"
        /*0018*/ 	.short	0x0002
        /*001a*/ 	.short	0x0064
        /*001c*/ 	.short	0x0082
	.zero		2


//--------------------- .nv.info                  --------------------------
	.section	.nv.info,"",@"SHT_CUDA_INFO"
	.align	4


	//----- nvinfo : EIATTR_REGCOUNT
	.align		4
        /*0000*/ 	.byte	0x04, 0x2f
        /*0002*/ 	.short	(.L_1 - .L_0)
	.align		4
.L_0:
        /*0004*/ 	.word	index@(_Z3eyePfi)
        /*0008*/ 	.word	0x0000001a


	//----- nvinfo : EIATTR_FRAME_SIZE
	.align		4
.L_1:
        /*000c*/ 	.byte	0x04, 0x11
        /*000e*/ 	.short	(.L_3 - .L_2)
	.align		4
.L_2:
        /*0010*/ 	.word	index@(_Z3eyePfi)
        /*0014*/ 	.word	0x00000000


	//----- nvinfo : EIATTR_MIN_STACK_SIZE
	.align		4
.L_3:
        /*0018*/ 	.byte	0x04, 0x12
        /*001a*/ 	.short	(.L_5 - .L_4)
	.align		4
.L_4:
        /*001c*/ 	.word	index@(_Z3eyePfi)
        /*0020*/ 	.word	0x00000000
.L_5:


//--------------------- .nv.compat                --------------------------
	.section	.nv.compat,"",@"SHT_CUDA_COMPAT_INFO"
	.align	4
        /*0000*/ 	.byte	0x02, 0x09, 0x00, 0x00, 0x02, 0x02, 0x01, 0x00, 0x02, 0x05, 0x05, 0x00, 0x03, 0x07, 0x01, 0x01
        /*0010*/ 	.byte	0x02, 0x03, 0x00, 0x00, 0x02, 0x06, 0x01, 0x00, 0x04, 0x0b, 0x08, 0x00, 0x09, 0x00, 0x00, 0x00
        /*0020*/ 	.byte	0x00, 0x00, 0x00, 0x00


//--------------------- .nv.info._Z3eyePfi        --------------------------
	.section	.nv.info._Z3eyePfi,"",@"SHT_CUDA_INFO"
	.sectionflags	@""
	.align	4


	//----- nvinfo : EIATTR_CUDA_API_VERSION
	.align		4
        /*0000*/ 	.byte	0x04, 0x37
        /*0002*/ 	.short	(.L_7 - .L_6)
.L_6:
        /*0004*/ 	.word	0x00000082


	//----- nvinfo : EIATTR_KPARAM_INFO
	.align		4
.L_7:
        /*0008*/ 	.byte	0x04, 0x17
        /*000a*/ 	.short	(.L_9 - .L_8)
.L_8:
        /*000c*/ 	.word	0x00000000
        /*0010*/ 	.short	0x0001
        /*0012*/ 	.short	0x0008
        /*0014*/ 	.byte	0x00, 0xf0, 0x11, 0x00


	//----- nvinfo : EIATTR_KPARAM_INFO
	.align		4
.L_9:
        /*0018*/ 	.byte	0x04, 0x17
        /*001a*/ 	.short	(.L_11 - .L_10)
.L_10:
        /*001c*/ 	.word	0x00000000
        /*0020*/ 	.short	0x0000
        /*0022*/ 	.short	0x0000
        /*0024*/ 	.byte	0x00, 0xf5, 0x21, 0x00


	//----- nvinfo : EIATTR_SPARSE_MMA_MASK
	.align		4
.L_11:
        /*0028*/ 	.byte	0x03, 0x50
        /*002a*/ 	.short	0x0000


	//----- nvinfo : EIATTR_MAXREG_COUNT
	.align		4
        /*002c*/ 	.byte	0x03, 0x1b
        /*002e*/ 	.short	0x00ff


	//----- nvinfo : EIATTR_MERCURY_ISA_VERSION
	.align		4
        /*0030*/ 	.byte	0x03, 0x5f
        /*0032*/ 	.short	0x0101


	//----- nvinfo : EIATTR_VRC_CTA_INIT_COUNT
	.align		4
        /*0034*/ 	.byte	0x02, 0x4a
	.zero		1
	.zero		1


	//----- nvinfo : EIATTR_EXIT_INSTR_OFFSETS
	.align		4
        /*0038*/ 	.byte	0x04, 0x1c
        /*003a*/ 	.short	(.L_13 - .L_12)


	//   ....[0]....
.L_12:
        /*003c*/ 	.word	0x00000090


	//   ....[1]....
        /*0040*/ 	.word	0x00000520


	//   ....[2]....
        /*0044*/ 	.word	0x00000700


	//   ....[3]....
        /*0048*/ 	.word	0x00000830


	//   ....[4]....
        /*004c*/ 	.word	0x000008a0


	//----- nvinfo : EIATTR_CBANK_PARAM_SIZE
	.align		4
.L_13:
        /*0050*/ 	.byte	0x03, 0x19
        /*0052*/ 	.short	0x000c


	//----- nvinfo : EIATTR_PARAM_CBANK
	.align		4
        /*0054*/ 	.byte	0x04, 0x0a
        /*0056*/ 	.short	(.L_15 - .L_14)
	.align		4
.L_14:
        /*0058*/ 	.word	index@(.nv.constant0._Z3eyePfi)
        /*005c*/ 	.short	0x0380
        /*005e*/ 	.short	0x000c


	//----- nvinfo : EIATTR_SW_WAR
	.align		4
.L_15:
        /*0060*/ 	.byte	0x04, 0x36
        /*0062*/ 	.short	(.L_17 - .L_16)
.L_16:
        /*0064*/ 	.word	0x00000008
.L_17:


//--------------------- .nv.callgraph             --------------------------
	.section	.nv.callgraph,"",@"SHT_CUDA_CALLGRAPH"
	.align	4
	.sectionentsize	8
	.align		4
        /*0000*/ 	.word	0x00000000
	.align		4
        /*0004*/ 	.word	0xffffffff
	.align		4
        /*0008*/ 	.word	0x00000000
	.align		4
        /*000c*/ 	.word	0xfffffffe
	.align		4
        /*0010*/ 	.word	0x00000000
	.align		4
        /*0014*/ 	.word	0xfffffffd
	.align		4
        /*0018*/ 	.word	0x00000000
	.align		4
        /*001c*/ 	.word	0xfffffffc


//--------------------- .text._Z3eyePfi           --------------------------
	.section	.text._Z3eyePfi,"ax",@progbits
	.align	128
        .global         _Z3eyePfi
        .type           _Z3eyePfi,@function
        .size           _Z3eyePfi,(.L_x_5 - _Z3eyePfi)
        .other          _Z3eyePfi,@"STO_CUDA_ENTRY STV_DEFAULT"
_Z3eyePfi:
.text._Z3eyePfi:
[----:B------:R-:W-:Y:S01]  /*0000*/  LDC R1, c[0x0][0x37c] ;  /* 0x0000df00ff017b82 */ /* 0x000fe20000000800 */
[----:B------:R-:W0:Y:S07]  /*0010*/  S2R R3, SR_TID.X ;  /* 0x0000000000037919 */ /* 0x000e2e0000002100 */
[----:B------:R-:W0:Y:S01]  /*0020*/  S2UR UR4, SR_CTAID.X ;  /* 0x00000000000479c3 */ /* 0x000e220000002500 */
[----:B------:R-:W1:Y:S07]  /*0030*/  LDCU UR25, c[0x0][0x388] ;  /* 0x00007100ff1977ac */ /* 0x000e6e0008000800 */
[----:B------:R-:W0:Y:S01]  /*0040*/  LDC R0, c[0x0][0x360] ;  /* 0x0000d800ff007b82 */ /* 0x000e220000000800 */
[----:B-1----:R-:W-:-:S06]  /*0050*/  UISETP.GE.AND UP0, UPT, UR25, 0x1, UPT ;  /* 0x000000011900788c */ /* 0x002fcc000bf06270 */
[----:B------:R-:W-:Y:S01]  /*0060*/  PLOP3.LUT P0, PT, PT, PT, UP0, 0x80, 0x8 ;  /* 0x000000000008781c */ /* 0x000fe20003f0f008 */
[----:B0-----:R-:W-:-:S05]  /*0070*/  IMAD R0, R0, UR4, R3 ;  /* 0x0000000400007c24 */ /* 0x001fca000f8e0203 */
[----:B------:R-:W-:-:S13]  /*0080*/  ISETP.GE.OR P0, PT, R0, UR25, !P0 ;  /* 0x0000001900007c0c */ /* 0x000fda000c706670 */
[----:B------:R-:W-:Y:S05]  /*0090*/  @P0 EXIT ;  /* 0x000000000000094d */ /* 0x000fea0003800000 */
[----:B------:R-:W-:Y:S01]  /*00a0*/  UISETP.GE.U32.AND UP0, UPT, UR25, 0x8, UPT ;  /* 0x000000081900788c */ /* 0x000fe2000bf06070 */
[----:B------:R-:W-:Y:S01]  /*00b0*/  IMAD.MOV.U32 R3, RZ, RZ, RZ ;  /* 0x000000ffff037224 */ /* 0x000fe200078e00ff */
[----:B------:R-:W0:Y:S07]  /*00c0*/  LDCU.64 UR26, c[0x0][0x358] ;  /* 0x00006b00ff1a77ac */ /* 0x000e2e0008000a00 */
[----:B------:R-:W-:Y:S05]  /*00d0*/  BRA.U !UP0, `(.L_x_0) ;  /* 0x0000000508087547 */ /* 0x000fea000b800000 */
[----:B------:R-:W1:Y:S01]  /*00e0*/  LDCU.64 UR28, c[0x0][0x380] ;  /* 0x00007000ff1c77ac */ /* 0x000e620008000a00 */
[--C-:B------:R-:W-:Y:S02]  /*00f0*/  IMAD.MOV R2, RZ, RZ, -R0.reuse ;  /* 0x000000ffff027224 */ /* 0x100fe400078e0a00 */
[----:B------:R-:W-:Y:S01]  /*0100*/  IMAD.MOV.U32 R3, RZ, RZ, R0 ;  /* 0x000000ffff037224 */ /* 0x000fe200078e0000 */
[----:B------:R-:W-:Y:S01]  /*0110*/  ULOP3.LUT UR24, UR25, 0x7ffffff8, URZ, 0xc0, !UPT ;  /* 0x7ffffff819187892 */ /* 0x000fe2000f8ec0ff */
[----:B------:R-:W-:Y:S01]  /*0120*/  UMOV UR4, URZ ;  /* 0x000000ff00047c82 */ /* 0x000fe20008000000 */
[----:B-1----:R-:W-:Y:S02]  /*0130*/  UIMAD.WIDE.U32 UR6, UR25, 0x4, UR28 ;  /* 0x00000004190678a5 */ /* 0x002fe4000f8e001c */
[----:B------:R-:W-:Y:S02]  /*0140*/  UIMAD.WIDE.U32 UR8, UR25, 0x8, UR28 ;  /* 0x00000008190878a5 */ /* 0x000fe4000f8e001c */
[----:B------:R-:W-:-:S02]  /*0150*/  UIMAD.WIDE.U32 UR10, UR25, 0xc, UR28 ;  /* 0x0000000c190a78a5 */ /* 0x000fc4000f8e001c */
[----:B------:R-:W-:Y:S02]  /*0160*/  UIMAD.WIDE.U32 UR12, UR25, 0x10, UR28 ;  /* 0x00000010190c78a5 */ /* 0x000fe4000f8e001c */
[----:B------:R-:W-:Y:S02]  /*0170*/  UIMAD.WIDE.U32 UR14, UR25, 0x14, UR28 ;  /* 0x00000014190e78a5 */ /* 0x000fe4000f8e001c */
[----:B------:R-:W-:Y:S02]  /*0180*/  UIMAD.WIDE.U32 UR16, UR25, 0x18, UR28 ;  /* 0x00000018191078a5 */ /* 0x000fe4000f8e001c */
[----:B------:R-:W-:-:S12]  /*0190*/  UIMAD.WIDE.U32 UR18, UR25, 0x1c, UR28 ;  /* 0x0000001c191278a5 */ /* 0x000fd8000f8e001c */
.L_x_1:
[----:B------:R-:W-:Y:S01]  /*01a0*/  UIADD3 UR5, UPT, UPT, UR4, 0x1, URZ ;  /* 0x0000000104057890 */ /* 0x000fe2000fffe0ff */
[----:B-1----:R-:W-:Y:S01]  /*01b0*/  HFMA2 R4, -RZ, RZ, 0, 2.384185791015625e-07 ;  /* 0x00000004ff047431 */ /* 0x002fe200000001ff */
[----:B------:R-:W-:Y:S01]  /*01c0*/  UIADD3 UR20, UPT, UPT, UR4, 0x2, URZ ;  /* 0x0000000204147890 */ /* 0x000fe2000fffe0ff */
[----:B------:R-:W-:Y:S01]  /*01d0*/  ISETP.NE.AND P0, PT, R2, RZ, PT ;  /* 0x000000ff0200720c */ /* 0x000fe20003f05270 */
[----:B------:R-:W-:Y:S01]  /*01e0*/  IMAD.MOV.U32 R8, RZ, RZ, 0x4 ;  /* 0x00000004ff087424 */ /* 0x000fe200078e00ff */
[----:B------:R-:W-:Y:S01]  /*01f0*/  UIADD3 UR21, UPT, UPT, UR4, 0x3, URZ ;  /* 0x0000000304157890 */ /* 0x000fe2000fffe0ff */
[C---:B------:R-:W-:Y:S01]  /*0200*/  ISETP.NE.AND P1, PT, R0.reuse, UR5, PT ;  /* 0x0000000500007c0c */ /* 0x040fe2000bf25270 */
[----:B------:R-:W-:Y:S01]  /*0210*/  IMAD.MOV.U32 R6, RZ, RZ, 0x4 ;  /* 0x00000004ff067424 */ /* 0x000fe200078e00ff */
[C---:B------:R-:W-:Y:S01]  /*0220*/  ISETP.NE.AND P2, PT, R0.reuse, UR20, PT ;  /* 0x0000001400007c0c */ /* 0x040fe2000bf45270 */
[----:B------:R-:W-:Y:S01]  /*0230*/  UIADD3 UR22, UPT, UPT, UR4, 0x4, URZ ;  /* 0x0000000404167890 */ /* 0x000fe2000fffe0ff */
[----:B------:R-:W-:Y:S01]  /*0240*/  FSEL R11, RZ, 1, P0 ;  /* 0x3f800000ff0b7808 */ /* 0x000fe20000000000 */
[C---:B------:R-:W-:Y:S01]  /*0250*/  IMAD.WIDE R8, R3.reuse, R8, UR28 ;  /* 0x0000001c03087e25 */ /* 0x040fe2000f8e0208 */
[----:B------:R-:W-:Y:S01]  /*0260*/  UIADD3 UR5, UPT, UPT, UR4, 0x5, URZ ;  /* 0x0000000504057890 */ /* 0x000fe2000fffe0ff */
[----:B------:R-:W-:Y:S01]  /*0270*/  FSEL R13, RZ, 1, P1 ;  /* 0x3f800000ff0d7808 */ /* 0x000fe20000800000 */
[----:B------:R-:W-:Y:S01]  /*0280*/  UIADD3 UR20, UPT, UPT, UR4, 0x6, URZ ;  /* 0x0000000604147890 */ /* 0x000fe2000fffe0ff */
[C---:B------:R-:W-:Y:S01]  /*0290*/  IMAD.WIDE R4, R3.reuse, R4, UR6 ;  /* 0x0000000603047e25 */ /* 0x040fe2000f8e0204 */
[----:B------:R-:W-:Y:S01]  /*02a0*/  FSEL R15, RZ, 1, P2 ;  /* 0x3f800000ff0f7808 */ /* 0x000fe20001000000 */
[----:B------:R-:W-:Y:S01]  /*02b0*/  UIADD3 UR23, UPT, UPT, UR4, 0x7, URZ ;  /* 0x0000000704177890 */ /* 0x000fe2000fffe0ff */
[C---:B------:R-:W-:Y:S01]  /*02c0*/  ISETP.NE.AND P0, PT, R0.reuse, UR21, PT ;  /* 0x0000001500007c0c */ /* 0x040fe2000bf05270 */
[C---:B------:R-:W-:Y:S01]  /*02d0*/  IMAD.WIDE R6, R3.reuse, R6, UR8 ;  /* 0x0000000803067e25 */ /* 0x040fe2000f8e0206 */
[----:B0-----:R0:W-:Y:S01]  /*02e0*/  STG.E desc[UR26][R8.64], R11 ;  /* 0x0000000b08007986 */ /* 0x0011e2000c10191a */
[----:B------:R-:W-:Y:S01]  /*02f0*/  MOV R14, 0x4 ;  /* 0x00000004000e7802 */ /* 0x000fe20000000f00 */
[----:B------:R-:W-:Y:S01]  /*0300*/  UIADD3 UR4, UPT, UPT, UR4, 0x8, URZ ;  /* 0x0000000804047890 */ /* 0x000fe2000fffe0ff */
[----:B------:R-:W-:Y:S01]  /*0310*/  IMAD.MOV.U32 R10, RZ, RZ, 0x4 ;  /* 0x00000004ff0a7424 */ /* 0x000fe200078e00ff */
[C---:B------:R-:W-:Y:S01]  /*0320*/  ISETP.NE.AND P1, PT, R0.reuse, UR22, PT ;  /* 0x0000001600007c0c */ /* 0x040fe2000bf25270 */
[----:B------:R-:W-:Y:S01]  /*0330*/  IMAD.MOV.U32 R12, RZ, RZ, 0x4 ;  /* 0x00000004ff0c7424 */ /* 0x000fe200078e00ff */
[----:B------:R1:W-:Y:S01]  /*0340*/  STG.E desc[UR26][R4.64], R13 ;  /* 0x0000000d04007986 */ /* 0x0003e2000c10191a */
[C---:B------:R-:W-:Y:S01]  /*0350*/  ISETP.NE.AND P2, PT, R0.reuse, UR5, PT ;  /* 0x0000000500007c0c */ /* 0x040fe2000bf45270 */
[----:B------:R-:W-:Y:S01]  /*0360*/  IMAD.MOV.U32 R16, RZ, RZ, 0x4 ;  /* 0x00000004ff107424 */ /* 0x000fe200078e00ff */
[C---:B------:R-:W-:Y:S01]  /*0370*/  ISETP.NE.AND P3, PT, R0.reuse, UR20, PT ;  /* 0x0000001400007c0c */ /* 0x040fe2000bf65270 */
[----:B------:R2:W-:Y:S01]  /*0380*/  STG.E desc[UR26][R6.64], R15 ;  /* 0x0000000f06007986 */ /* 0x0005e2000c10191a */
[----:B------:R-:W-:Y:S01]  /*0390*/  IMAD.MOV.U32 R18, RZ, RZ, 0x4 ;  /* 0x00000004ff127424 */ /* 0x000fe200078e00ff */
[----:B------:R-:W-:Y:S01]  /*03a0*/  ISETP.NE.AND P4, PT, R0, UR23, PT ;  /* 0x0000001700007c0c */ /* 0x000fe2000bf85270 */
[C---:B0-----:R-:W-:Y:S01]  /*03b0*/  IMAD.WIDE R8, R3.reuse, R14, UR14 ;  /* 0x0000000e03087e25 */ /* 0x041fe2000f8e020e */
[----:B------:R-:W-:Y:S01]  /*03c0*/  FSEL R17, RZ, 1, P1 ;  /* 0x3f800000ff117808 */ /* 0x000fe20000800000 */
[----:B------:R-:W-:Y:S01]  /*03d0*/  UISETP.NE.AND UP0, UPT, UR4, UR24, UPT ;  /* 0x000000180400728c */ /* 0x000fe2000bf05270 */
[----:B------:R-:W-:Y:S01]  /*03e0*/  FSEL R19, RZ, 1, P2 ;  /* 0x3f800000ff137808 */ /* 0x000fe20001000000 */
[----:B------:R-:W-:Y:S01]  /*03f0*/  IMAD.U32 R14, RZ, RZ, UR25 ;  /* 0x00000019ff0e7e24 */ /* 0x000fe2000f8e00ff */
[----:B------:R-:W-:Y:S01]  /*0400*/  FSEL R21, RZ, 1, P3 ;  /* 0x3f800000ff157808 */ /* 0x000fe20001800000 */
[----:B-1----:R-:W-:Y:S01]  /*0410*/  IMAD.WIDE R4, R3, R10, UR10 ;  /* 0x0000000a03047e25 */ /* 0x002fe2000f8e020a */
[----:B------:R-:W-:-:S02]  /*0420*/  FSEL R23, RZ, 1, P4 ;  /* 0x3f800000ff177808 */ /* 0x000fc40002000000 */
[----:B--2---:R-:W-:Y:S01]  /*0430*/  FSEL R15, RZ, 1, P0 ;  /* 0x3f800000ff0f7808 */ /* 0x004fe20000000000 */
[----:B------:R-:W-:-:S04]  /*0440*/  IMAD.WIDE R6, R3, R12, UR12 ;  /* 0x0000000c03067e25 */ /* 0x000fc8000f8e020c */
[C---:B------:R-:W-:Y:S01]  /*0450*/  IMAD.WIDE R10, R3.reuse, R16, UR16 ;  /* 0x00000010030a7e25 */ /* 0x040fe2000f8e0210 */
[----:B------:R1:W-:Y:S03]  /*0460*/  STG.E desc[UR26][R4.64], R15 ;  /* 0x0000000f04007986 */ /* 0x0003e6000c10191a */
[----:B------:R-:W-:Y:S01]  /*0470*/  IMAD.WIDE R12, R3, R18, UR18 ;  /* 0x00000012030c7e25 */ /* 0x000fe2000f8e0212 */
[----:B------:R1:W-:Y:S01]  /*0480*/  STG.E desc[UR26][R6.64], R17 ;  /* 0x0000001106007986 */ /* 0x0003e2000c10191a */
[----:B------:R-:W-:Y:S02]  /*0490*/  LEA R3, R14, R3, 0x3 ;  /* 0x000000030e037211 */ /* 0x000fe400078e18ff */
[----:B------:R-:W-:Y:S01]  /*04a0*/  VIADD R2, R2, 0x8 ;  /* 0x0000000802027836 */ /* 0x000fe20000000000 */
[----:B------:R1:W-:Y:S04]  /*04b0*/  STG.E desc[UR26][R8.64], R19 ;  /* 0x0000001308007986 */ /* 0x0003e8000c10191a */
[----:B------:R1:W-:Y:S04]  /*04c0*/  STG.E desc[UR26][R10.64], R21 ;  /* 0x000000150a007986 */ /* 0x0003e8000c10191a */
[----:B------:R1:W-:Y:S01]  /*04d0*/  STG.E desc[UR26][R12.64], R23 ;  /* 0x000000170c007986 */ /* 0x0003e2000c10191a */
[----:B------:R-:W-:Y:S05]  /*04e0*/  BRA.U UP0, `(.L_x_1) ;  /* 0xfffffffd002c7547 */ /* 0x000fea000b83ffff */
[----:B------:R-:W-:-:S07]  /*04f0*/  IMAD.U32 R3, RZ, RZ, UR24 ;  /* 0x00000018ff037e24 */ /* 0x000fce000f8e00ff */
.L_x_0:
[----:B------:R-:W-:-:S06]  /*0500*/  ULOP3.LUT UR4, UR25, 0x7, URZ, 0xc0, !UPT ;  /* 0x0000000719047892 */ /* 0x000fcc000f8ec0ff */
[----:B------:R-:W-:-:S13]  /*0510*/  ISETP.NE.AND P0, PT, RZ, UR4, PT ;  /* 0x00000004ff007c0c */ /* 0x000fda000bf05270 */
[----:B0-----:R-:W-:Y:S05]  /*0520*/  @!P0 EXIT ;  /* 0x000000000000894d */ /* 0x001fea0003800000 */
[----:B------:R-:W-:Y:S02]  /*0530*/  UISETP.GE.U32.AND UP0, UPT, UR4, 0x4, UPT ;  /* 0x000000040400788c */ /* 0x000fe4000bf06070 */
[----:B------:R-:W-:-:S07]  /*0540*/  ULOP3.LUT UR4, UR25, 0x3, URZ, 0xc0, !UPT ;  /* 0x0000000319047892 */ /* 0x000fce000f8ec0ff */
[----:B------:R-:W-:Y:S05]  /*0550*/  BRA.U !UP0, `(.L_x_2) ;  /* 0x0000000108647547 */ /* 0x000fea000b800000 */
[----:B-1----:R-:W0:Y:S01]  /*0560*/  LDC.64 R4, c[0x0][0x380] ;  /* 0x0000e000ff047b82 */ /* 0x002e220000000a00 */
[C---:B------:R-:W-:Y:S01]  /*0570*/  IMAD R7, R3.reuse, UR25, R0 ;  /* 0x0000001903077c24 */ /* 0x040fe2000f8e0200 */
[C---:B------:R-:W-:Y:S01]  /*0580*/  IADD3 R9, PT, PT, R3.reuse, 0x1, RZ ;  /* 0x0000000103097810 */ /* 0x040fe20007ffe0ff */
[C---:B------:R-:W-:Y:S01]  /*0590*/  VIADD R11, R3.reuse, 0x2 ;  /* 0x00000002030b7836 */ /* 0x040fe20000000000 */
[-C--:B------:R-:W-:Y:S01]  /*05a0*/  ISETP.NE.AND P0, PT, R3, R0.reuse, PT ;  /* 0x000000000300720c */ /* 0x080fe20003f05270 */
[----:B------:R-:W-:Y:S01]  /*05b0*/  IMAD.U32 R15, RZ, RZ, UR25 ;  /* 0x00000019ff0f7e24 */ /* 0x000fe2000f8e00ff */
[-C--:B------:R-:W-:Y:S01]  /*05c0*/  ISETP.NE.AND P1, PT, R9, R0.reuse, PT ;  /* 0x000000000900720c */ /* 0x080fe20003f25270 */
[----:B------:R-:W-:Y:S01]  /*05d0*/  VIADD R13, R3, 0x3 ;  /* 0x00000003030d7836 */ /* 0x000fe20000000000 */
[----:B------:R-:W-:Y:S01]  /*05e0*/  ISETP.NE.AND P2, PT, R11, R0, PT ;  /* 0x000000000b00720c */ /* 0x000fe20003f45270 */
[----:B------:R-:W-:Y:S01]  /*05f0*/  VIADD R3, R3, 0x4 ;  /* 0x0000000403037836 */ /* 0x000fe20000000000 */
[----:B------:R-:W-:-:S02]  /*0600*/  MOV R11, UR25 ;  /* 0x00000019000b7c02 */ /* 0x000fc40008000f00 */
[----:B------:R-:W-:Y:S02]  /*0610*/  ISETP.NE.AND P3, PT, R13, R0, PT ;  /* 0x000000000d00720c */ /* 0x000fe40003f65270 */
[----:B------:R-:W-:Y:S02]  /*0620*/  FSEL R13, RZ, 1, P0 ;  /* 0x3f800000ff0d7808 */ /* 0x000fe40000000000 */
[----:B------:R-:W-:Y:S02]  /*0630*/  FSEL R17, RZ, 1, P2 ;  /* 0x3f800000ff117808 */ /* 0x000fe40001000000 */
[----:B------:R-:W-:Y:S01]  /*0640*/  FSEL R19, RZ, 1, P3 ;  /* 0x3f800000ff137808 */ /* 0x000fe20001800000 */
[----:B0-----:R-:W-:-:S04]  /*0650*/  IMAD.WIDE R4, R7, 0x4, R4 ;  /* 0x0000000407047825 */ /* 0x001fc800078e0204 */
[----:B------:R-:W-:Y:S01]  /*0660*/  IMAD.U32 R7, RZ, RZ, UR25 ;  /* 0x00000019ff077e24 */ /* 0x000fe2000f8e00ff */
[----:B------:R0:W-:Y:S03]  /*0670*/  STG.E desc[UR26][R4.64], R13 ;  /* 0x0000000d04007986 */ /* 0x0001e6000c10191a */
[----:B------:R-:W-:-:S04]  /*0680*/  IMAD.WIDE.U32 R6, R7, 0x4, R4 ;  /* 0x0000000407067825 */ /* 0x000fc800078e0004 */
[----:B------:R-:W-:Y:S01]  /*0690*/  IMAD.WIDE.U32 R8, R15, 0x4, R6 ;  /* 0x000000040f087825 */ /* 0x000fe200078e0006 */
[----:B------:R-:W-:-:S03]  /*06a0*/  FSEL R15, RZ, 1, P1 ;  /* 0x3f800000ff0f7808 */ /* 0x000fc60000800000 */
[----:B------:R-:W-:Y:S02]  /*06b0*/  IMAD.WIDE.U32 R10, R11, 0x4, R8 ;  /* 0x000000040b0a7825 */ /* 0x000fe400078e0008 */
[----:B------:R0:W-:Y:S04]  /*06c0*/  STG.E desc[UR26][R6.64], R15 ;  /* 0x0000000f06007986 */ /* 0x0001e8000c10191a */
[----:B------:R0:W-:Y:S04]  /*06d0*/  STG.E desc[UR26][R8.64], R17 ;  /* 0x0000001108007986 */ /* 0x0001e8000c10191a */
[----:B------:R0:W-:Y:S02]  /*06e0*/  STG.E desc[UR26][R10.64], R19 ;  /* 0x000000130a007986 */ /* 0x0001e4000c10191a */
.L_x_2:
[----:B------:R-:W-:-:S13]  /*06f0*/  ISETP.NE.AND P0, PT, RZ, UR4, PT ;  /* 0x00000004ff007c0c */ /* 0x000fda000bf05270 */
[----:B------:R-:W-:Y:S05]  /*0700*/  @!P0 EXIT ;  /* 0x000000000000894d */ /* 0x000fea0003800000 */
[----:B------:R-:W-:-:S09]  /*0710*/  UISETP.NE.AND UP0, UPT, UR4, 0x1, UPT ;  /* 0x000000010400788c */ /* 0x000fd2000bf05270 */
[----:B------:R-:W-:Y:S05]  /*0720*/  BRA.U !UP0, `(.L_x_3) ;  /* 0x0000000108347547 */ /* 0x000fea000b800000 */
[----:B01----:R-:W0:Y:S01]  /*0730*/  LDC.64 R4, c[0x0][0x380] ;  /* 0x0000e000ff047b82 */ /* 0x003e220000000a00 */
[C---:B------:R-:W-:Y:S01]  /*0740*/  IMAD R7, R3.reuse, UR25, R0 ;  /* 0x0000001903077c24 */ /* 0x040fe2000f8e0200 */
[C---:B------:R-:W-:Y:S01]  /*0750*/  ISETP.NE.AND P0, PT, R3.reuse, R0, PT ;  /* 0x000000000300720c */ /* 0x040fe20003f05270 */
[C---:B------:R-:W-:Y:S02]  /*0760*/  VIADD R9, R3.reuse, 0x1 ;  /* 0x0000000103097836 */ /* 0x040fe40000000000 */
[----:B------:R-:W-:-:S03]  /*0770*/  VIADD R3, R3, 0x2 ;  /* 0x0000000203037836 */ /* 0x000fc60000000000 */
[----:B------:R-:W-:Y:S02]  /*0780*/  ISETP.NE.AND P1, PT, R9, R0, PT ;  /* 0x000000000900720c */ /* 0x000fe40003f25270 */
[----:B------:R-:W-:Y:S02]  /*0790*/  FSEL R9, RZ, 1, P0 ;  /* 0x3f800000ff097808 */ /* 0x000fe40000000000 */
[----:B------:R-:W-:Y:S01]  /*07a0*/  FSEL R11, RZ, 1, P1 ;  /* 0x3f800000ff0b7808 */ /* 0x000fe20000800000 */
[----:B0-----:R-:W-:Y:S01]  /*07b0*/  IMAD.WIDE R4, R7, 0x4, R4 ;  /* 0x0000000407047825 */ /* 0x001fe200078e0204 */
[----:B------:R-:W-:-:S04]  /*07c0*/  MOV R7, UR25 ;  /* 0x0000001900077c02 */ /* 0x000fc80008000f00 */
[----:B------:R2:W-:Y:S01]  /*07d0*/  STG.E desc[UR26][R4.64], R9 ;  /* 0x0000000904007986 */ /* 0x0005e2000c10191a */
[----:B------:R-:W-:-:S05]  /*07e0*/  IMAD.WIDE.U32 R6, R7, 0x4, R4 ;  /* 0x0000000407067825 */ /* 0x000fca00078e0004 */
[----:B------:R2:W-:Y:S02]  /*07f0*/  STG.E desc[UR26][R6.64], R11 ;  /* 0x0000000b06007986 */ /* 0x0005e4000c10191a */
.L_x_3:
[----:B------:R-:W-:-:S04]  /*0800*/  ULOP3.LUT UR4, UR25, 0x1, URZ, 0xc0, !UPT ;  /* 0x0000000119047892 */ /* 0x000fc8000f8ec0ff */
[----:B------:R-:W-:-:S06]  /*0810*/  UISETP.NE.U32.AND UP0, UPT, UR4, 0x1, UPT ;  /* 0x000000010400788c */ /* 0x000fcc000bf05070 */
[----:B------:R-:W-:-:S13]  /*0820*/  PLOP3.LUT P0, PT, PT, PT, UP0, 0x80, 0x8 ;  /* 0x000000000008781c */ /* 0x000fda0003f0f008 */
[----:B------:R-:W-:Y:S05]  /*0830*/  @P0 EXIT ;  /* 0x000000000000094d */ /* 0x000fea0003800000 */
[----:B012---:R-:W0:Y:S01]  /*0840*/  LDC.64 R4, c[0x0][0x380] ;  /* 0x0000e000ff047b82 */ /* 0x007e220000000a00 */
[C---:B------:R-:W-:Y:S01]  /*0850*/  IMAD R7, R3.reuse, UR25, R0 ;  /* 0x0000001903077c24 */ /* 0x040fe2000f8e0200 */
[----:B------:R-:W-:-:S03]  /*0860*/  ISETP.NE.AND P0, PT, R3, R0, PT ;  /* 0x000000000300720c */ /* 0x000fc60003f05270 */
[----:B0-----:R-:W-:Y:S01]  /*0870*/  IMAD.WIDE R2, R7, 0x4, R4 ;  /* 0x0000000407027825 */ /* 0x001fe200078e0204 */
[----:B------:R-:W-:-:S05]  /*0880*/  FSEL R5, RZ, 1, P0 ;  /* 0x3f800000ff057808 */ /* 0x000fca0000000000 */
[----:B------:R-:W-:Y:S01]  /*0890*/  STG.E desc[UR26][R2.64], R5 ;  /* 0x0000000502007986 */ /* 0x000fe2000c10191a */
[----:B------:R-:W-:Y:S05]  /*08a0*/  EXIT ;  /* 0x000000000000794d */ /* 0x000fea0003800000 */
.L_x_4:
[----:B------:R-:W-:-:S00]  /*08b0*/  BRA `(.L_x_4) ;  /* 0xfffffffc00fc7947 */ /* 0x000fc0000383ffff */
[----:B------:R-:W-:-:S00]  /*08c0*/  NOP ;  /* 0x0000000000007918 */ /* 0x000fc00000000000 */
        /* <DEDUP_REMOVED lines=11> */
.L_x_5:


//--------------------- .nv.shared.reserved.0     --------------------------
	.section	.nv.shared.reserved.0,"aw",@nobits
	.weak		__nv_reservedSMEM_offset_0_alias
	.size		__nv_reservedSMEM_offset_0_alias, 0, 64
	.other		__nv_reservedSMEM_offset_0_alias,@"STO_CUDA_RESERVED_SHARED STV_DEFAULT"
__nv_reservedSMEM_offset_0_alias:
	.zero		0
	.zero		64


//--------------------- .nv.constant0._Z3eyePfi   --------------------------
	.section	.nv.constant0._Z3eyePfi,"a",@progbits
	.sectionflags	@""
	.align	4
.nv.constant0._Z3eyePfi:
	.zero		908


//--------------------- SYMBOLS --------------------------

	.type		.nv.reservedSmem.offset0,@object
	.size		.nv.reservedSmem.offset0,0x4
